//
// Generated by NVIDIA NVVM Compiler
//
// Compiler Build ID: CL-36424714
// Cuda compilation tools, release 13.0, V13.0.88
// Based on NVVM 20.0.0
//

.version 9.0
.target sm_100
.address_size 64

	// .globl	_Z12matmul_tiledPiS_S_i
// _ZZ12matmul_tiledPiS_S_iE6A_tile has been demoted
// _ZZ12matmul_tiledPiS_S_iE6B_tile has been demoted

.visible .entry _Z12matmul_tiledPiS_S_i(
	.param .u64 .ptr .align 1 _Z12matmul_tiledPiS_S_i_param_0,
	.param .u64 .ptr .align 1 _Z12matmul_tiledPiS_S_i_param_1,
	.param .u64 .ptr .align 1 _Z12matmul_tiledPiS_S_i_param_2,
	.param .u32 _Z12matmul_tiledPiS_S_i_param_3
)
{
	.reg .pred 	%p<8>;
	.reg .b32 	%r<470>;
	.reg .b64 	%rd<40>;
	// demoted variable
	.shared .align 4 .b8 _ZZ12matmul_tiledPiS_S_iE6A_tile[1024];
	// demoted variable
	.shared .align 4 .b8 _ZZ12matmul_tiledPiS_S_iE6B_tile[1024];
	ld.param.u32 	%r39, [_Z12matmul_tiledPiS_S_i_param_3];
	mov.u32 	%r41, %ctaid.y;
	shl.b32 	%r1, %r41, 4;
	mov.u32 	%r42, %ctaid.x;
	shl.b32 	%r2, %r42, 4;
	mov.u32 	%r3, %tid.y;
	mov.u32 	%r4, %tid.x;
	shr.s32 	%r43, %r39, 31;
	shr.u32 	%r44, %r43, 28;
	add.s32 	%r45, %r39, %r44;
	shr.s32 	%r5, %r45, 4;
	setp.lt.s32 	%p1, %r39, 16;
	mov.b32 	%r469, 0;
	@%p1 bra 	$L__BB0_9;
	add.s32 	%r48, %r1, %r3;
	mad.lo.s32 	%r6, %r39, %r48, %r4;
	shl.b32 	%r49, %r3, 6;
	mov.u32 	%r50, _ZZ12matmul_tiledPiS_S_iE6A_tile;
	add.s32 	%r7, %r50, %r49;
	add.s32 	%r51, %r5, -1;
	setp.lt.u32 	%p2, %r51, 3;
	mov.b32 	%r467, 0;
	mov.u32 	%r469, %r467;
	@%p2 bra 	$L__BB0_4;
	and.b32  	%r467, %r5, 134217724;
	neg.s32 	%r461, %r467;
	add.s32 	%r54, %r3, 48;
	mad.lo.s32 	%r55, %r39, %r54, %r4;
	add.s32 	%r459, %r55, %r2;
	add.s32 	%r56, %r3, 32;
	mad.lo.s32 	%r57, %r39, %r56, %r4;
	add.s32 	%r458, %r57, %r2;
	add.s32 	%r58, %r3, 16;
	mad.lo.s32 	%r59, %r39, %r58, %r4;
	add.s32 	%r457, %r59, %r2;
	mad.lo.s32 	%r60, %r3, %r39, %r4;
	add.s32 	%r456, %r60, %r2;
	mov.b32 	%r469, 0;
	mov.u32 	%r460, %r6;
$L__BB0_3:
	.pragma "nounroll";
	ld.param.u64 	%rd36, [_Z12matmul_tiledPiS_S_i_param_1];
	ld.param.u64 	%rd33, [_Z12matmul_tiledPiS_S_i_param_0];
	cvta.to.global.u64 	%rd4, %rd33;
	mul.wide.s32 	%rd5, %r460, 4;
	add.s64 	%rd6, %rd4, %rd5;
	ld.global.u32 	%r61, [%rd6];
	shl.b32 	%r63, %r4, 2;
	add.s32 	%r64, %r7, %r63;
	st.shared.u32 	[%r64], %r61;
	cvta.to.global.u64 	%rd7, %rd36;
	mul.wide.s32 	%rd8, %r456, 4;
	add.s64 	%rd9, %rd7, %rd8;
	ld.global.u32 	%r65, [%rd9];
	mov.u32 	%r67, _ZZ12matmul_tiledPiS_S_iE6B_tile;
	add.s32 	%r68, %r67, %r63;
	add.s32 	%r69, %r68, %r49;
	st.shared.u32 	[%r69], %r65;
	bar.sync 	0;
	ld.shared.u32 	%r70, [%r7];
	ld.shared.u32 	%r71, [%r68];
	mad.lo.s32 	%r72, %r71, %r70, %r469;
	ld.shared.u32 	%r73, [%r7+4];
	ld.shared.u32 	%r74, [%r68+64];
	mad.lo.s32 	%r75, %r74, %r73, %r72;
	ld.shared.u32 	%r76, [%r7+8];
	ld.shared.u32 	%r77, [%r68+128];
	mad.lo.s32 	%r78, %r77, %r76, %r75;
	ld.shared.u32 	%r79, [%r7+12];
	ld.shared.u32 	%r80, [%r68+192];
	mad.lo.s32 	%r81, %r80, %r79, %r78;
	ld.shared.u32 	%r82, [%r7+16];
	ld.shared.u32 	%r83, [%r68+256];
	mad.lo.s32 	%r84, %r83, %r82, %r81;
	ld.shared.u32 	%r85, [%r7+20];
	ld.shared.u32 	%r86, [%r68+320];
	mad.lo.s32 	%r87, %r86, %r85, %r84;
	ld.shared.u32 	%r88, [%r7+24];
	ld.shared.u32 	%r89, [%r68+384];
	mad.lo.s32 	%r90, %r89, %r88, %r87;
	ld.shared.u32 	%r91, [%r7+28];
	ld.shared.u32 	%r92, [%r68+448];
	mad.lo.s32 	%r93, %r92, %r91, %r90;
	ld.shared.u32 	%r94, [%r7+32];
	ld.shared.u32 	%r95, [%r68+512];
	mad.lo.s32 	%r96, %r95, %r94, %r93;
	ld.shared.u32 	%r97, [%r7+36];
	ld.shared.u32 	%r98, [%r68+576];
	mad.lo.s32 	%r99, %r98, %r97, %r96;
	ld.shared.u32 	%r100, [%r7+40];
	ld.shared.u32 	%r101, [%r68+640];
	mad.lo.s32 	%r102, %r101, %r100, %r99;
	ld.shared.u32 	%r103, [%r7+44];
	ld.shared.u32 	%r104, [%r68+704];
	mad.lo.s32 	%r105, %r104, %r103, %r102;
	ld.shared.u32 	%r106, [%r7+48];
	ld.shared.u32 	%r107, [%r68+768];
	mad.lo.s32 	%r108, %r107, %r106, %r105;
	ld.shared.u32 	%r109, [%r7+52];
	ld.shared.u32 	%r110, [%r68+832];
	mad.lo.s32 	%r111, %r110, %r109, %r108;
	ld.shared.u32 	%r112, [%r7+56];
	ld.shared.u32 	%r113, [%r68+896];
	mad.lo.s32 	%r114, %r113, %r112, %r111;
	ld.shared.u32 	%r115, [%r7+60];
	ld.shared.u32 	%r116, [%r68+960];
	mad.lo.s32 	%r117, %r116, %r115, %r114;
	bar.sync 	0;
	ld.global.u32 	%r118, [%rd6+64];
	st.shared.u32 	[%r64], %r118;
	mul.wide.s32 	%rd10, %r457, 4;
	add.s64 	%rd11, %rd7, %rd10;
	ld.global.u32 	%r119, [%rd11];
	st.shared.u32 	[%r69], %r119;
	bar.sync 	0;
	ld.shared.u32 	%r120, [%r7];
	ld.shared.u32 	%r121, [%r68];
	mad.lo.s32 	%r122, %r121, %r120, %r117;
	ld.shared.u32 	%r123, [%r7+4];
	ld.shared.u32 	%r124, [%r68+64];
	mad.lo.s32 	%r125, %r124, %r123, %r122;
	ld.shared.u32 	%r126, [%r7+8];
	ld.shared.u32 	%r127, [%r68+128];
	mad.lo.s32 	%r128, %r127, %r126, %r125;
	ld.shared.u32 	%r129, [%r7+12];
	ld.shared.u32 	%r130, [%r68+192];
	mad.lo.s32 	%r131, %r130, %r129, %r128;
	ld.shared.u32 	%r132, [%r7+16];
	ld.shared.u32 	%r133, [%r68+256];
	mad.lo.s32 	%r134, %r133, %r132, %r131;
	ld.shared.u32 	%r135, [%r7+20];
	ld.shared.u32 	%r136, [%r68+320];
	mad.lo.s32 	%r137, %r136, %r135, %r134;
	ld.shared.u32 	%r138, [%r7+24];
	ld.shared.u32 	%r139, [%r68+384];
	mad.lo.s32 	%r140, %r139, %r138, %r137;
	ld.shared.u32 	%r141, [%r7+28];
	ld.shared.u32 	%r142, [%r68+448];
	mad.lo.s32 	%r143, %r142, %r141, %r140;
	ld.shared.u32 	%r144, [%r7+32];
	ld.shared.u32 	%r145, [%r68+512];
	mad.lo.s32 	%r146, %r145, %r144, %r143;
	ld.shared.u32 	%r147, [%r7+36];
	ld.shared.u32 	%r148, [%r68+576];
	mad.lo.s32 	%r149, %r148, %r147, %r146;
	ld.shared.u32 	%r150, [%r7+40];
	ld.shared.u32 	%r151, [%r68+640];
	mad.lo.s32 	%r152, %r151, %r150, %r149;
	ld.shared.u32 	%r153, [%r7+44];
	ld.shared.u32 	%r154, [%r68+704];
	mad.lo.s32 	%r155, %r154, %r153, %r152;
	ld.shared.u32 	%r156, [%r7+48];
	ld.shared.u32 	%r157, [%r68+768];
	mad.lo.s32 	%r158, %r157, %r156, %r155;
	ld.shared.u32 	%r159, [%r7+52];
	ld.shared.u32 	%r160, [%r68+832];
	mad.lo.s32 	%r161, %r160, %r159, %r158;
	ld.shared.u32 	%r162, [%r7+56];
	ld.shared.u32 	%r163, [%r68+896];
	mad.lo.s32 	%r164, %r163, %r162, %r161;
	ld.shared.u32 	%r165, [%r7+60];
	ld.shared.u32 	%r166, [%r68+960];
	mad.lo.s32 	%r167, %r166, %r165, %r164;
	bar.sync 	0;
	ld.global.u32 	%r168, [%rd6+128];
	st.shared.u32 	[%r64], %r168;
	mul.wide.s32 	%rd12, %r458, 4;
	add.s64 	%rd13, %rd7, %rd12;
	ld.global.u32 	%r169, [%rd13];
	st.shared.u32 	[%r69], %r169;
	bar.sync 	0;
	ld.shared.u32 	%r170, [%r7];
	ld.shared.u32 	%r171, [%r68];
	mad.lo.s32 	%r172, %r171, %r170, %r167;
	ld.shared.u32 	%r173, [%r7+4];
	ld.shared.u32 	%r174, [%r68+64];
	mad.lo.s32 	%r175, %r174, %r173, %r172;
	ld.shared.u32 	%r176, [%r7+8];
	ld.shared.u32 	%r177, [%r68+128];
	mad.lo.s32 	%r178, %r177, %r176, %r175;
	ld.shared.u32 	%r179, [%r7+12];
	ld.shared.u32 	%r180, [%r68+192];
	mad.lo.s32 	%r181, %r180, %r179, %r178;
	ld.shared.u32 	%r182, [%r7+16];
	ld.shared.u32 	%r183, [%r68+256];
	mad.lo.s32 	%r184, %r183, %r182, %r181;
	ld.shared.u32 	%r185, [%r7+20];
	ld.shared.u32 	%r186, [%r68+320];
	mad.lo.s32 	%r187, %r186, %r185, %r184;
	ld.shared.u32 	%r188, [%r7+24];
	ld.shared.u32 	%r189, [%r68+384];
	mad.lo.s32 	%r190, %r189, %r188, %r187;
	ld.shared.u32 	%r191, [%r7+28];
	ld.shared.u32 	%r192, [%r68+448];
	mad.lo.s32 	%r193, %r192, %r191, %r190;
	ld.shared.u32 	%r194, [%r7+32];
	ld.shared.u32 	%r195, [%r68+512];
	mad.lo.s32 	%r196, %r195, %r194, %r193;
	ld.shared.u32 	%r197, [%r7+36];
	ld.shared.u32 	%r198, [%r68+576];
	mad.lo.s32 	%r199, %r198, %r197, %r196;
	ld.shared.u32 	%r200, [%r7+40];
	ld.shared.u32 	%r201, [%r68+640];
	mad.lo.s32 	%r202, %r201, %r200, %r199;
	ld.shared.u32 	%r203, [%r7+44];
	ld.shared.u32 	%r204, [%r68+704];
	mad.lo.s32 	%r205, %r204, %r203, %r202;
	ld.shared.u32 	%r206, [%r7+48];
	ld.shared.u32 	%r207, [%r68+768];
	mad.lo.s32 	%r208, %r207, %r206, %r205;
	ld.shared.u32 	%r209, [%r7+52];
	ld.shared.u32 	%r210, [%r68+832];
	mad.lo.s32 	%r211, %r210, %r209, %r208;
	ld.shared.u32 	%r212, [%r7+56];
	ld.shared.u32 	%r213, [%r68+896];
	mad.lo.s32 	%r214, %r213, %r212, %r211;
	ld.shared.u32 	%r215, [%r7+60];
	ld.shared.u32 	%r216, [%r68+960];
	mad.lo.s32 	%r217, %r216, %r215, %r214;
	bar.sync 	0;
	ld.global.u32 	%r218, [%rd6+192];
	st.shared.u32 	[%r64], %r218;
	mul.wide.s32 	%rd14, %r459, 4;
	add.s64 	%rd15, %rd7, %rd14;
	ld.global.u32 	%r219, [%rd15];
	st.shared.u32 	[%r69], %r219;
	bar.sync 	0;
	ld.shared.u32 	%r220, [%r7];
	ld.shared.u32 	%r221, [%r68];
	mad.lo.s32 	%r222, %r221, %r220, %r217;
	ld.shared.u32 	%r223, [%r7+4];
	ld.shared.u32 	%r224, [%r68+64];
	mad.lo.s32 	%r225, %r224, %r223, %r222;
	ld.shared.u32 	%r226, [%r7+8];
	ld.shared.u32 	%r227, [%r68+128];
	mad.lo.s32 	%r228, %r227, %r226, %r225;
	ld.shared.u32 	%r229, [%r7+12];
	ld.shared.u32 	%r230, [%r68+192];
	mad.lo.s32 	%r231, %r230, %r229, %r228;
	ld.shared.u32 	%r232, [%r7+16];
	ld.shared.u32 	%r233, [%r68+256];
	mad.lo.s32 	%r234, %r233, %r232, %r231;
	ld.shared.u32 	%r235, [%r7+20];
	ld.shared.u32 	%r236, [%r68+320];
	mad.lo.s32 	%r237, %r236, %r235, %r234;
	ld.shared.u32 	%r238, [%r7+24];
	ld.shared.u32 	%r239, [%r68+384];
	mad.lo.s32 	%r240, %r239, %r238, %r237;
	ld.shared.u32 	%r241, [%r7+28];
	ld.shared.u32 	%r242, [%r68+448];
	mad.lo.s32 	%r243, %r242, %r241, %r240;
	ld.shared.u32 	%r244, [%r7+32];
	ld.shared.u32 	%r245, [%r68+512];
	mad.lo.s32 	%r246, %r245, %r244, %r243;
	ld.shared.u32 	%r247, [%r7+36];
	ld.shared.u32 	%r248, [%r68+576];
	mad.lo.s32 	%r249, %r248, %r247, %r246;
	ld.shared.u32 	%r250, [%r7+40];
	ld.shared.u32 	%r251, [%r68+640];
	mad.lo.s32 	%r252, %r251, %r250, %r249;
	ld.shared.u32 	%r253, [%r7+44];
	ld.shared.u32 	%r254, [%r68+704];
	mad.lo.s32 	%r255, %r254, %r253, %r252;
	ld.shared.u32 	%r256, [%r7+48];
	ld.shared.u32 	%r257, [%r68+768];
	mad.lo.s32 	%r258, %r257, %r256, %r255;
	ld.shared.u32 	%r259, [%r7+52];
	ld.shared.u32 	%r260, [%r68+832];
	mad.lo.s32 	%r261, %r260, %r259, %r258;
	ld.shared.u32 	%r262, [%r7+56];
	ld.shared.u32 	%r263, [%r68+896];
	mad.lo.s32 	%r264, %r263, %r262, %r261;
	ld.shared.u32 	%r265, [%r7+60];
	ld.shared.u32 	%r266, [%r68+960];
	mad.lo.s32 	%r469, %r266, %r265, %r264;
	bar.sync 	0;
	add.s32 	%r461, %r461, 4;
	add.s32 	%r460, %r460, 64;
	shl.b32 	%r267, %r39, 6;
	add.s32 	%r459, %r459, %r267;
	add.s32 	%r458, %r458, %r267;
	add.s32 	%r457, %r457, %r267;
	add.s32 	%r456, %r456, %r267;
	setp.ne.s32 	%p3, %r461, 0;
	@%p3 bra 	$L__BB0_3;
$L__BB0_4:
	and.b32  	%r31, %r5, 3;
	setp.eq.s32 	%p4, %r31, 0;
	@%p4 bra 	$L__BB0_9;
	setp.eq.s32 	%p5, %r31, 1;
	@%p5 bra 	$L__BB0_7;
	ld.param.u64 	%rd37, [_Z12matmul_tiledPiS_S_i_param_1];
	ld.param.u64 	%rd34, [_Z12matmul_tiledPiS_S_i_param_0];
	shl.b32 	%r269, %r467, 4;
	add.s32 	%r270, %r6, %r269;
	cvta.to.global.u64 	%rd16, %rd34;
	mul.wide.s32 	%rd17, %r270, 4;
	add.s64 	%rd18, %rd16, %rd17;
	ld.global.u32 	%r271, [%rd18];
	shl.b32 	%r273, %r4, 2;
	add.s32 	%r274, %r7, %r273;
	st.shared.u32 	[%r274], %r271;
	add.s32 	%r275, %r269, %r3;
	add.s32 	%r278, %r2, %r4;
	mad.lo.s32 	%r279, %r275, %r39, %r278;
	cvta.to.global.u64 	%rd19, %rd37;
	mul.wide.s32 	%rd20, %r279, 4;
	add.s64 	%rd21, %rd19, %rd20;
	ld.global.u32 	%r280, [%rd21];
	mov.u32 	%r282, _ZZ12matmul_tiledPiS_S_iE6B_tile;
	add.s32 	%r283, %r282, %r273;
	add.s32 	%r284, %r283, %r49;
	st.shared.u32 	[%r284], %r280;
	bar.sync 	0;
	ld.shared.u32 	%r285, [%r7];
	ld.shared.u32 	%r286, [%r283];
	mad.lo.s32 	%r287, %r286, %r285, %r469;
	ld.shared.u32 	%r288, [%r7+4];
	ld.shared.u32 	%r289, [%r283+64];
	mad.lo.s32 	%r290, %r289, %r288, %r287;
	ld.shared.u32 	%r291, [%r7+8];
	ld.shared.u32 	%r292, [%r283+128];
	mad.lo.s32 	%r293, %r292, %r291, %r290;
	ld.shared.u32 	%r294, [%r7+12];
	ld.shared.u32 	%r295, [%r283+192];
	mad.lo.s32 	%r296, %r295, %r294, %r293;
	ld.shared.u32 	%r297, [%r7+16];
	ld.shared.u32 	%r298, [%r283+256];
	mad.lo.s32 	%r299, %r298, %r297, %r296;
	ld.shared.u32 	%r300, [%r7+20];
	ld.shared.u32 	%r301, [%r283+320];
	mad.lo.s32 	%r302, %r301, %r300, %r299;
	ld.shared.u32 	%r303, [%r7+24];
	ld.shared.u32 	%r304, [%r283+384];
	mad.lo.s32 	%r305, %r304, %r303, %r302;
	ld.shared.u32 	%r306, [%r7+28];
	ld.shared.u32 	%r307, [%r283+448];
	mad.lo.s32 	%r308, %r307, %r306, %r305;
	ld.shared.u32 	%r309, [%r7+32];
	ld.shared.u32 	%r310, [%r283+512];
	mad.lo.s32 	%r311, %r310, %r309, %r308;
	ld.shared.u32 	%r312, [%r7+36];
	ld.shared.u32 	%r313, [%r283+576];
	mad.lo.s32 	%r314, %r313, %r312, %r311;
	ld.shared.u32 	%r315, [%r7+40];
	ld.shared.u32 	%r316, [%r283+640];
	mad.lo.s32 	%r317, %r316, %r315, %r314;
	ld.shared.u32 	%r318, [%r7+44];
	ld.shared.u32 	%r319, [%r283+704];
	mad.lo.s32 	%r320, %r319, %r318, %r317;
	ld.shared.u32 	%r321, [%r7+48];
	ld.shared.u32 	%r322, [%r283+768];
	mad.lo.s32 	%r323, %r322, %r321, %r320;
	ld.shared.u32 	%r324, [%r7+52];
	ld.shared.u32 	%r325, [%r283+832];
	mad.lo.s32 	%r326, %r325, %r324, %r323;
	ld.shared.u32 	%r327, [%r7+56];
	ld.shared.u32 	%r328, [%r283+896];
	mad.lo.s32 	%r329, %r328, %r327, %r326;
	ld.shared.u32 	%r330, [%r7+60];
	ld.shared.u32 	%r331, [%r283+960];
	mad.lo.s32 	%r332, %r331, %r330, %r329;
	bar.sync 	0;
	ld.global.u32 	%r333, [%rd18+64];
	st.shared.u32 	[%r274], %r333;
	add.s32 	%r334, %r275, 16;
	mad.lo.s32 	%r335, %r334, %r39, %r278;
	mul.wide.s32 	%rd22, %r335, 4;
	add.s64 	%rd23, %rd19, %rd22;
	ld.global.u32 	%r336, [%rd23];
	st.shared.u32 	[%r284], %r336;
	bar.sync 	0;
	ld.shared.u32 	%r337, [%r7];
	ld.shared.u32 	%r338, [%r283];
	mad.lo.s32 	%r339, %r338, %r337, %r332;
	ld.shared.u32 	%r340, [%r7+4];
	ld.shared.u32 	%r341, [%r283+64];
	mad.lo.s32 	%r342, %r341, %r340, %r339;
	ld.shared.u32 	%r343, [%r7+8];
	ld.shared.u32 	%r344, [%r283+128];
	mad.lo.s32 	%r345, %r344, %r343, %r342;
	ld.shared.u32 	%r346, [%r7+12];
	ld.shared.u32 	%r347, [%r283+192];
	mad.lo.s32 	%r348, %r347, %r346, %r345;
	ld.shared.u32 	%r349, [%r7+16];
	ld.shared.u32 	%r350, [%r283+256];
	mad.lo.s32 	%r351, %r350, %r349, %r348;
	ld.shared.u32 	%r352, [%r7+20];
	ld.shared.u32 	%r353, [%r283+320];
	mad.lo.s32 	%r354, %r353, %r352, %r351;
	ld.shared.u32 	%r355, [%r7+24];
	ld.shared.u32 	%r356, [%r283+384];
	mad.lo.s32 	%r357, %r356, %r355, %r354;
	ld.shared.u32 	%r358, [%r7+28];
	ld.shared.u32 	%r359, [%r283+448];
	mad.lo.s32 	%r360, %r359, %r358, %r357;
	ld.shared.u32 	%r361, [%r7+32];
	ld.shared.u32 	%r362, [%r283+512];
	mad.lo.s32 	%r363, %r362, %r361, %r360;
	ld.shared.u32 	%r364, [%r7+36];
	ld.shared.u32 	%r365, [%r283+576];
	mad.lo.s32 	%r366, %r365, %r364, %r363;
	ld.shared.u32 	%r367, [%r7+40];
	ld.shared.u32 	%r368, [%r283+640];
	mad.lo.s32 	%r369, %r368, %r367, %r366;
	ld.shared.u32 	%r370, [%r7+44];
	ld.shared.u32 	%r371, [%r283+704];
	mad.lo.s32 	%r372, %r371, %r370, %r369;
	ld.shared.u32 	%r373, [%r7+48];
	ld.shared.u32 	%r374, [%r283+768];
	mad.lo.s32 	%r375, %r374, %r373, %r372;
	ld.shared.u32 	%r376, [%r7+52];
	ld.shared.u32 	%r377, [%r283+832];
	mad.lo.s32 	%r378, %r377, %r376, %r375;
	ld.shared.u32 	%r379, [%r7+56];
	ld.shared.u32 	%r380, [%r283+896];
	mad.lo.s32 	%r381, %r380, %r379, %r378;
	ld.shared.u32 	%r382, [%r7+60];
	ld.shared.u32 	%r383, [%r283+960];
	mad.lo.s32 	%r469, %r383, %r382, %r381;
	bar.sync 	0;
	add.s32 	%r467, %r467, 2;
$L__BB0_7:
	and.b32  	%r384, %r5, 1;
	setp.eq.b32 	%p6, %r384, 1;
	not.pred 	%p7, %p6;
	@%p7 bra 	$L__BB0_9;
	ld.param.u64 	%rd38, [_Z12matmul_tiledPiS_S_i_param_1];
	ld.param.u64 	%rd35, [_Z12matmul_tiledPiS_S_i_param_0];
	shl.b32 	%r385, %r467, 4;
	add.s32 	%r386, %r6, %r385;
	cvta.to.global.u64 	%rd24, %rd35;
	mul.wide.s32 	%rd25, %r386, 4;
	add.s64 	%rd26, %rd24, %rd25;
	ld.global.u32 	%r387, [%rd26];
	shl.b32 	%r389, %r4, 2;
	add.s32 	%r390, %r7, %r389;
	st.shared.u32 	[%r390], %r387;
	add.s32 	%r391, %r385, %r3;
	add.s32 	%r394, %r2, %r4;
	mad.lo.s32 	%r395, %r391, %r39, %r394;
	cvta.to.global.u64 	%rd27, %rd38;
	mul.wide.s32 	%rd28, %r395, 4;
	add.s64 	%rd29, %rd27, %rd28;
	ld.global.u32 	%r396, [%rd29];
	mov.u32 	%r398, _ZZ12matmul_tiledPiS_S_iE6B_tile;
	add.s32 	%r399, %r398, %r389;
	add.s32 	%r400, %r399, %r49;
	st.shared.u32 	[%r400], %r396;
	bar.sync 	0;
	ld.shared.u32 	%r401, [%r7];
	ld.shared.u32 	%r402, [%r399];
	mad.lo.s32 	%r403, %r402, %r401, %r469;
	ld.shared.u32 	%r404, [%r7+4];
	ld.shared.u32 	%r405, [%r399+64];
	mad.lo.s32 	%r406, %r405, %r404, %r403;
	ld.shared.u32 	%r407, [%r7+8];
	ld.shared.u32 	%r408, [%r399+128];
	mad.lo.s32 	%r409, %r408, %r407, %r406;
	ld.shared.u32 	%r410, [%r7+12];
	ld.shared.u32 	%r411, [%r399+192];
	mad.lo.s32 	%r412, %r411, %r410, %r409;
	ld.shared.u32 	%r413, [%r7+16];
	ld.shared.u32 	%r414, [%r399+256];
	mad.lo.s32 	%r415, %r414, %r413, %r412;
	ld.shared.u32 	%r416, [%r7+20];
	ld.shared.u32 	%r417, [%r399+320];
	mad.lo.s32 	%r418, %r417, %r416, %r415;
	ld.shared.u32 	%r419, [%r7+24];
	ld.shared.u32 	%r420, [%r399+384];
	mad.lo.s32 	%r421, %r420, %r419, %r418;
	ld.shared.u32 	%r422, [%r7+28];
	ld.shared.u32 	%r423, [%r399+448];
	mad.lo.s32 	%r424, %r423, %r422, %r421;
	ld.shared.u32 	%r425, [%r7+32];
	ld.shared.u32 	%r426, [%r399+512];
	mad.lo.s32 	%r427, %r426, %r425, %r424;
	ld.shared.u32 	%r428, [%r7+36];
	ld.shared.u32 	%r429, [%r399+576];
	mad.lo.s32 	%r430, %r429, %r428, %r427;
	ld.shared.u32 	%r431, [%r7+40];
	ld.shared.u32 	%r432, [%r399+640];
	mad.lo.s32 	%r433, %r432, %r431, %r430;
	ld.shared.u32 	%r434, [%r7+44];
	ld.shared.u32 	%r435, [%r399+704];
	mad.lo.s32 	%r436, %r435, %r434, %r433;
	ld.shared.u32 	%r437, [%r7+48];
	ld.shared.u32 	%r438, [%r399+768];
	mad.lo.s32 	%r439, %r438, %r437, %r436;
	ld.shared.u32 	%r440, [%r7+52];
	ld.shared.u32 	%r441, [%r399+832];
	mad.lo.s32 	%r442, %r441, %r440, %r439;
	ld.shared.u32 	%r443, [%r7+56];
	ld.shared.u32 	%r444, [%r399+896];
	mad.lo.s32 	%r445, %r444, %r443, %r442;
	ld.shared.u32 	%r446, [%r7+60];
	ld.shared.u32 	%r447, [%r399+960];
	mad.lo.s32 	%r469, %r447, %r446, %r445;
	bar.sync 	0;
$L__BB0_9:
	ld.param.u64 	%rd39, [_Z12matmul_tiledPiS_S_i_param_2];
	cvta.to.global.u64 	%rd30, %rd39;
	add.s32 	%r450, %r1, %r3;
	add.s32 	%r454, %r2, %r4;
	mad.lo.s32 	%r455, %r39, %r450, %r454;
	mul.wide.s32 	%rd31, %r455, 4;
	add.s64 	%rd32, %rd30, %rd31;
	st.global.u32 	[%rd32], %r469;
	ret;

}


// ===== COMPILED SASS (sm_100) =====

	.target	sm_100

	.elftype	@"ET_EXEC"


//--------------------- .note.nv.tkinfo           --------------------------
	.section	.note.nv.tkinfo,"",@"SHT_NOTE"
	.sectionflags	@"SHF_NOTE_NV_TKINFO"
	.tkinfo
        /*0018*/ 	.word	0x00000002
        /*0030*/ 	.string	""
        /*0030*/ 	.string	"ptxas"
        /*0030*/ 	.string	"Cuda compilation tools, release 13.0, V13.0.88"
        /*0030*/ 	.string	"Build cuda_13.0.r13.0/compiler.36424714_0"
        /*0030*/ 	.string	"-arch sm_100 -m 64 "



//--------------------- .note.nv.cuinfo           --------------------------
	.section	.note.nv.cuinfo,"",@"SHT_NOTE"
	.sectionflags	@"SHF_NOTE_NV_CUINFO"
        /*0018*/ 	.short	0x0002
        /*001a*/ 	.short	0x0064
        /*001c*/ 	.short	0x0082
	.zero		2


//--------------------- .nv.info                  --------------------------
	.section	.nv.info,"",@"SHT_CUDA_INFO"
	.align	4


	//----- nvinfo : EIATTR_REGCOUNT
	.align		4
        /*0000*/ 	.byte	0x04, 0x2f
        /*0002*/ 	.short	(.L_1 - .L_0)
	.align		4
.L_0:
        /*0004*/ 	.word	index@(_Z12matmul_tiledPiS_S_i)
        /*0008*/ 	.word	0x00000028


	//----- nvinfo : EIATTR_FRAME_SIZE
	.align		4
.L_1:
        /*000c*/ 	.byte	0x04, 0x11
        /*000e*/ 	.short	(.L_3 - .L_2)
	.align		4
.L_2:
        /*0010*/ 	.word	index@(_Z12matmul_tiledPiS_S_i)
        /*0014*/ 	.word	0x00000000


	//----- nvinfo : EIATTR_MIN_STACK_SIZE
	.align		4
.L_3:
        /*0018*/ 	.byte	0x04, 0x12
        /*001a*/ 	.short	(.L_5 - .L_4)
	.align		4
.L_4:
        /*001c*/ 	.word	index@(_Z12matmul_tiledPiS_S_i)
        /*0020*/ 	.word	0x00000000
.L_5:


//--------------------- .nv.compat                --------------------------
	.section	.nv.compat,"",@"SHT_CUDA_COMPAT_INFO"
	.align	4
        /*0000*/ 	.byte	0x02, 0x09, 0x00, 0x00, 0x02, 0x02, 0x01, 0x00, 0x02, 0x05, 0x05, 0x00, 0x03, 0x07, 0x01, 0x01
        /*0010*/ 	.byte	0x02, 0x03, 0x00, 0x00, 0x02, 0x06, 0x01, 0x00, 0x04, 0x0b, 0x08, 0x00, 0x09, 0x00, 0x00, 0x00
        /*0020*/ 	.byte	0x00, 0x00, 0x00, 0x00


//--------------------- .nv.info._Z12matmul_tiledPiS_S_i --------------------------
	.section	.nv.info._Z12matmul_tiledPiS_S_i,"",@"SHT_CUDA_INFO"
	.sectionflags	@""
	.align	4


	//----- nvinfo : EIATTR_CUDA_API_VERSION
	.align		4
        /*0000*/ 	.byte	0x04, 0x37
        /*0002*/ 	.short	(.L_7 - .L_6)
.L_6:
        /*0004*/ 	.word	0x00000082


	//----- nvinfo : EIATTR_KPARAM_INFO
	.align		4
.L_7:
        /*0008*/ 	.byte	0x04, 0x17
        /*000a*/ 	.short	(.L_9 - .L_8)
.L_8:
        /*000c*/ 	.word	0x00000000
        /*0010*/ 	.short	0x0003
        /*0012*/ 	.short	0x0018
        /*0014*/ 	.byte	0x00, 0xf0, 0x11, 0x00


	//----- nvinfo : EIATTR_KPARAM_INFO
	.align		4
.L_9:
        /*0018*/ 	.byte	0x04, 0x17
        /*001a*/ 	.short	(.L_11 - .L_10)
.L_10:
        /*001c*/ 	.word	0x00000000
        /*0020*/ 	.short	0x0002
        /*0022*/ 	.short	0x0010
        /*0024*/ 	.byte	0x00, 0xf5, 0x21, 0x00


	//----- nvinfo : EIATTR_KPARAM_INFO
	.align		4
.L_11:
        /*0028*/ 	.byte	0x04, 0x17
        /*002a*/ 	.short	(.L_13 - .L_12)
.L_12:
        /*002c*/ 	.word	0x00000000
        /*0030*/ 	.short	0x0001
        /*0032*/ 	.short	0x0008
        /*0034*/ 	.byte	0x00, 0xf5, 0x21, 0x00


	//----- nvinfo : EIATTR_KPARAM_INFO
	.align		4
.L_13:
        /*0038*/ 	.byte	0x04, 0x17
        /*003a*/ 	.short	(.L_15 - .L_14)
.L_14:
        /*003c*/ 	.word	0x00000000
        /*0040*/ 	.short	0x0000
        /*0042*/ 	.short	0x0000
        /*0044*/ 	.byte	0x00, 0xf5, 0x21, 0x00


	//----- nvinfo : EIATTR_SPARSE_MMA_MASK
	.align		4
.L_15:
        /*0048*/ 	.byte	0x03, 0x50
        /*004a*/ 	.short	0x0000


	//----- nvinfo : EIATTR_MAXREG_COUNT
	.align		4
        /*004c*/ 	.byte	0x03, 0x1b
        /*004e*/ 	.short	0x00ff


	//----- nvinfo : EIATTR_NUM_BARRIERS
	.align		4
        /*0050*/ 	.byte	0x02, 0x4c
        /*0052*/ 	.byte	0x01
	.zero		1


	//----- nvinfo : EIATTR_MERCURY_ISA_VERSION
	.align		4
        /*0054*/ 	.byte	0x03, 0x5f
        /*0056*/ 	.short	0x0101


	//----- nvinfo : EIATTR_VRC_CTA_INIT_COUNT
	.align		4
        /*0058*/ 	.byte	0x02, 0x4a
	.zero		1
	.zero		1


	//----- nvinfo : EIATTR_EXIT_INSTR_OFFSETS
	.align		4
        /*005c*/ 	.byte	0x04, 0x1c
        /*005e*/ 	.short	(.L_17 - .L_16)


	//   ....[0]....
.L_16:
        /*0060*/ 	.word	0x000018c0


	//----- nvinfo : EIATTR_CBANK_PARAM_SIZE
	.align		4
.L_17:
        /*0064*/ 	.byte	0x03, 0x19
        /*0066*/ 	.short	0x001c


	//----- nvinfo : EIATTR_PARAM_CBANK
	.align		4
        /*0068*/ 	.byte	0x04, 0x0a
        /*006a*/ 	.short	(.L_19 - .L_18)
	.align		4
.L_18:
        /*006c*/ 	.word	index@(.nv.constant0._Z12matmul_tiledPiS_S_i)
        /*0070*/ 	.short	0x0380
        /*0072*/ 	.short	0x001c


	//----- nvinfo : EIATTR_SW_WAR
	.align		4
.L_19:
        /*0074*/ 	.byte	0x04, 0x36
        /*0076*/ 	.short	(.L_21 - .L_20)
.L_20:
        /*0078*/ 	.word	0x00000008
.L_21:


//--------------------- .nv.callgraph             --------------------------
	.section	.nv.callgraph,"",@"SHT_CUDA_CALLGRAPH"
	.align	4
	.sectionentsize	8
	.align		4
        /*0000*/ 	.word	0x00000000
	.align		4
        /*0004*/ 	.word	0xffffffff
	.align		4
        /*0008*/ 	.word	0x00000000
	.align		4
        /*000c*/ 	.word	0xfffffffe
	.align		4
        /*0010*/ 	.word	0x00000000
	.align		4
        /*0014*/ 	.word	0xfffffffd
	.align		4
        /*0018*/ 	.word	0x00000000
	.align		4
        /*001c*/ 	.word	0xfffffffc


//--------------------- .text._Z12matmul_tiledPiS_S_i --------------------------
	.section	.text._Z12matmul_tiledPiS_S_i,"ax",@progbits
	.align	128
        .global         _Z12matmul_tiledPiS_S_i
        .type           _Z12matmul_tiledPiS_S_i,@function
        .size           _Z12matmul_tiledPiS_S_i,(.L_x_5 - _Z12matmul_tiledPiS_S_i)
        .other          _Z12matmul_tiledPiS_S_i,@"STO_CUDA_ENTRY STV_DEFAULT"
_Z12matmul_tiledPiS_S_i:
.text._Z12matmul_tiledPiS_S_i:
[----:B------:R-:W-:Y:S08]  /*0000*/  LDC R1, c[0x0][0x37c] ;  /* 0x0000df00ff017b82 */ /* 0x000ff00000000800 */
[----:B------:R-:W0:Y:S01]  /*0010*/  LDC R0, c[0x0][0x398] ;  /* 0x0000e600ff007b82 */ /* 0x000e220000000800 */
[----:B------:R-:W1:Y:S01]  /*0020*/  S2R R2, SR_CTAID.Y ;  /* 0x0000000000027919 */ /* 0x000e620000002600 */
[----:B------:R-:W2:Y:S01]  /*0030*/  LDCU.64 UR8, c[0x0][0x358] ;  /* 0x00006b00ff0877ac */ /* 0x000ea20008000a00 */
[----:B------:R-:W-:Y:S01]  /*0040*/  HFMA2 R33, -RZ, RZ, 0, 0 ;  /* 0x00000000ff217431 */ /* 0x000fe200000001ff */
[----:B------:R-:W3:Y:S01]  /*0050*/  S2R R3, SR_CTAID.X ;  /* 0x0000000000037919 */ /* 0x000ee20000002500 */
[----:B------:R-:W4:Y:S01]  /*0060*/  S2R R5, SR_TID.Y ;  /* 0x0000000000057919 */ /* 0x000f220000002200 */
[----:B------:R-:W0:Y:S02]  /*0070*/  S2R R7, SR_TID.X ;  /* 0x0000000000077919 */ /* 0x000e240000002100 */
[----:B0-----:R-:W-:-:S02]  /*0080*/  ISETP.GE.AND P0, PT, R0, 0x10, PT ;  /* 0x000000100000780c */ /* 0x001fc40003f06270 */
[----:B------:R-:W-:-:S04]  /*0090*/  SHF.R.S32.HI R9, RZ, 0x1f, R0 ;  /* 0x0000001fff097819 */ /* 0x000fc80000011400 */
[----:B------:R-:W-:-:S07]  /*00a0*/  LEA.HI R9, R9, R0, RZ, 0x4 ;  /* 0x0000000009097211 */ /* 0x000fce00078f20ff */
[----:B-1234-:R-:W-:Y:S05]  /*00b0*/  @!P0 BRA `(.L_x_0) ;  /* 0x0000001400e88947 */ /* 0x01efea0003800000 */
[----:B------:R-:W0:Y:S01]  /*00c0*/  S2UR UR6, SR_CgaCtaId ;  /* 0x00000000000679c3 */ /* 0x000e220000008800 */
[----:B------:R-:W-:Y:S01]  /*00d0*/  SHF.R.S32.HI R28, RZ, 0x4, R9 ;  /* 0x00000004ff1c7819 */ /* 0x000fe20000011409 */
[----:B------:R-:W-:Y:S01]  /*00e0*/  UMOV UR4, 0x400 ;  /* 0x0000040000047882 */ /* 0x000fe20000000000 */
[----:B------:R-:W-:Y:S02]  /*00f0*/  LEA R21, R2, R5, 0x4 ;  /* 0x0000000502157211 */ /* 0x000fe400078e20ff */
[----:B------:R-:W-:Y:S02]  /*0100*/  IADD3 R4, PT, PT, R28, -0x1, RZ ;  /* 0xffffffff1c047810 */ /* 0x000fe40007ffe0ff */
[----:B------:R-:W-:Y:S01]  /*0110*/  MOV R6, RZ ;  /* 0x000000ff00067202 */ /* 0x000fe20000000f00 */
[----:B------:R-:W-:Y:S01]  /*0120*/  IMAD R21, R21, R0, R7 ;  /* 0x0000000015157224 */ /* 0x000fe200078e0207 */
[----:B------:R-:W-:Y:S02]  /*0130*/  ISETP.GE.U32.AND P0, PT, R4, 0x3, PT ;  /* 0x000000030400780c */ /* 0x000fe40003f06070 */
[----:B------:R-:W-:Y:S01]  /*0140*/  MOV R33, RZ ;  /* 0x000000ff00217202 */ /* 0x000fe20000000f00 */
[----:B0-----:R-:W-:-:S06]  /*0150*/  ULEA UR5, UR6, UR4, 0x18 ;  /* 0x0000000406057291 */ /* 0x001fcc000f8ec0ff */
[----:B------:R-:W-:-:S04]  /*0160*/  LEA R4, R5, UR5, 0x6 ;  /* 0x0000000505047c11 */ /* 0x000fc8000f8e30ff */
[----:B------:R-:W-:Y:S05]  /*0170*/  @!P0 BRA `(.L_x_1) ;  /* 0x0000000c002c8947 */ /* 0x000fea0003800000 */
[----:B------:R-:W-:Y:S01]  /*0180*/  UIADD3 UR5, UPT, UPT, UR4, 0x400, URZ ;  /* 0x0000040004057890 */ /* 0x000fe2000fffe0ff */
[C---:B------:R-:W-:Y:S01]  /*0190*/  IADD3 R8, PT, PT, R5.reuse, 0x30, RZ ;  /* 0x0000003005087810 */ /* 0x040fe20007ffe0ff */
[CCC-:B------:R-:W-:Y:S01]  /*01a0*/  IMAD R14, R5.reuse, R0.reuse, R7.reuse ;  /* 0x00000000050e7224 */ /* 0x1c0fe200078e0207 */
[C---:B------:R-:W-:Y:S01]  /*01b0*/  IADD3 R9, PT, PT, R5.reuse, 0x20, RZ ;  /* 0x0000002005097810 */ /* 0x040fe20007ffe0ff */
[----:B------:R-:W-:Y:S01]  /*01c0*/  ULEA UR5, UR6, UR5, 0x18 ;  /* 0x0000000506057291 */ /* 0x000fe2000f8ec0ff */
[----:B------:R-:W-:Y:S01]  /*01d0*/  IADD3 R11, PT, PT, R5, 0x10, RZ ;  /* 0x00000010050b7810 */ /* 0x000fe20007ffe0ff */
[-CC-:B------:R-:W-:Y:S01]  /*01e0*/  IMAD R8, R8, R0.reuse, R7.reuse ;  /* 0x0000000008087224 */ /* 0x180fe200078e0207 */
[----:B------:R-:W-:Y:S01]  /*01f0*/  LOP3.LUT R6, R28, 0x7fffffc, RZ, 0xc0, !PT ;  /* 0x07fffffc1c067812 */ /* 0x000fe200078ec0ff */
[-CC-:B------:R-:W-:Y:S01]  /*0200*/  IMAD R10, R9, R0.reuse, R7.reuse ;  /* 0x00000000090a7224 */ /* 0x180fe200078e0207 */
[----:B------:R-:W-:Y:S01]  /*0210*/  MOV R33, RZ ;  /* 0x000000ff00217202 */ /* 0x000fe20000000f00 */
[----:B------:R-:W-:Y:S01]  /*0220*/  IMAD R12, R11, R0, R7 ;  /* 0x000000000b0c7224 */ /* 0x000fe200078e0207 */
[----:B------:R-:W-:-:S02]  /*0230*/  LEA R22, R7, UR5, 0x2 ;  /* 0x0000000507167c11 */ /* 0x000fc4000f8e10ff */
[----:B------:R-:W-:Y:S02]  /*0240*/  MOV R24, R21 ;  /* 0x0000001500187202 */ /* 0x000fe40000000f00 */
[----:B------:R-:W-:Y:S02]  /*0250*/  LEA R23, R7, R4, 0x2 ;  /* 0x0000000407177211 */ /* 0x000fe400078e10ff */
[C---:B------:R-:W-:Y:S02]  /*0260*/  LEA R25, R3.reuse, R14, 0x4 ;  /* 0x0000000e03197211 */ /* 0x040fe400078e20ff */
[----:B------:R-:W-:Y:S02]  /*0270*/  IADD3 R26, PT, PT, -R6, RZ, RZ ;  /* 0x000000ff061a7210 */ /* 0x000fe40007ffe1ff */
[C---:B------:R-:W-:Y:S02]  /*0280*/  LEA R31, R3.reuse, R8, 0x4 ;  /* 0x00000008031f7211 */ /* 0x040fe400078e20ff */
[----:B------:R-:W-:-:S02]  /*0290*/  LEA R29, R3, R10, 0x4 ;  /* 0x0000000a031d7211 */ /* 0x000fc400078e20ff */
[----:B------:R-:W-:Y:S02]  /*02a0*/  LEA R27, R3, R12, 0x4 ;  /* 0x0000000c031b7211 */ /* 0x000fe400078e20ff */
[----:B------:R-:W-:-:S07]  /*02b0*/  LEA R20, R5, R22, 0x6 ;  /* 0x0000001605147211 */ /* 0x000fce00078e30ff */
.L_x_2:
[----:B------:R-:W0:Y:S08]  /*02c0*/  LDC.64 R16, c[0x0][0x380] ;  /* 0x0000e000ff107b82 */ /* 0x000e300000000a00 */
[----:B------:R-:W1:Y:S01]  /*02d0*/  LDC.64 R18, c[0x0][0x388] ;  /* 0x0000e200ff127b82 */ /* 0x000e620000000a00 */
[----:B0-----:R-:W-:-:S05]  /*02e0*/  IMAD.WIDE R16, R24, 0x4, R16 ;  /* 0x0000000418107825 */ /* 0x001fca00078e0210 */
[----:B------:R-:W2:Y:S01]  /*02f0*/  LDG.E R10, desc[UR8][R16.64] ;  /* 0x00000008100a7981 */ /* 0x000ea2000c1e1900 */
[----:B-1----:R-:W-:-:S05]  /*0300*/  IMAD.WIDE R8, R25, 0x4, R18 ;  /* 0x0000000419087825 */ /* 0x002fca00078e0212 */
[----:B------:R-:W3:Y:S04]  /*0310*/  LDG.E R37, desc[UR8][R8.64] ;  /* 0x0000000808257981 */ /* 0x000ee8000c1e1900 */
[----:B--2---:R-:W-:Y:S04]  /*0320*/  STS [R23], R10 ;  /* 0x0000000a17007388 */ /* 0x004fe80000000800 */
[----:B---3--:R-:W-:Y:S01]  /*0330*/  STS [R20], R37 ;  /* 0x0000002514007388 */ /* 0x008fe20000000800 */
[----:B------:R-:W-:Y:S06]  /*0340*/  BAR.SYNC.DEFER_BLOCKING 0x0 ;  /* 0x0000000000007b1d */ /* 0x000fec0000010000 */
[----:B------:R-:W-:Y:S04]  /*0350*/  LDS R11, [R22] ;  /* 0x00000000160b7984 */ /* 0x000fe80000000800 */
[----:B------:R-:W0:Y:S04]  /*0360*/  LDS.128 R12, [R4] ;  /* 0x00000000040c7984 */ /* 0x000e280000000c00 */
[----:B------:R-:W1:Y:S04]  /*0370*/  LDS R32, [R22+0x40] ;  /* 0x0000400016207984 */ /* 0x000e680000000800 */
[----:B------:R-:W2:Y:S01]  /*0380*/  LDS R35, [R22+0x80] ;  /* 0x0000800016237984 */ /* 0x000ea20000000800 */
[----:B0-----:R-:W-:-:S03]  /*0390*/  IMAD R30, R12, R11, R33 ;  /* 0x0000000b0c1e7224 */ /* 0x001fc600078e0221 */
[----:B------:R-:W0:Y:S01]  /*03a0*/  LDS R12, [R22+0xc0] ;  /* 0x0000c000160c7984 */ /* 0x000e220000000800 */
[----:B-1----:R-:W-:-:S03]  /*03b0*/  IMAD R13, R32, R13, R30 ;  /* 0x0000000d200d7224 */ /* 0x002fc600078e021e */
[----:B------:R-:W-:Y:S04]  /*03c0*/  LDS R32, [R22+0x100] ;  /* 0x0001000016207984 */ /* 0x000fe80000000800 */
[----:B------:R-:W1:Y:S04]  /*03d0*/  LDS.128 R8, [R4+0x10] ;  /* 0x0000100004087984 */ /* 0x000e680000000c00 */
[----:B------:R-:W3:Y:S04]  /*03e0*/  LDS R30, [R22+0x140] ;  /* 0x00014000161e7984 */ /* 0x000ee80000000800 */
[----:B------:R-:W4:Y:S01]  /*03f0*/  LDS R33, [R22+0x180] ;  /* 0x0001800016217984 */ /* 0x000f220000000800 */
[----:B--2---:R-:W-:-:S03]  /*0400*/  IMAD R13, R35, R14, R13 ;  /* 0x0000000e230d7224 */ /* 0x004fc600078e020d */
[----:B------:R-:W-:Y:S01]  /*0410*/  LDS R35, [R22+0x380] ;  /* 0x0003800016237984 */ /* 0x000fe20000000800 */
[----:B0-----:R-:W-:-:S04]  /*0420*/  IMAD R13, R12, R15, R13 ;  /* 0x0000000f0c0d7224 */ /* 0x001fc800078e020d */
[----:B-1----:R-:W-:Y:S02]  /*0430*/  IMAD R13, R8, R32, R13 ;  /* 0x00000020080d7224 */ /* 0x002fe400078e020d */
[----:B------:R-:W0:Y:S02]  /*0440*/  LDS R8, [R22+0x1c0] ;  /* 0x0001c00016087984 */ /* 0x000e240000000800 */
[----:B---3--:R-:W-:Y:S02]  /*0450*/  IMAD R9, R30, R9, R13 ;  /* 0x000000091e097224 */ /* 0x008fe400078e020d */
[----:B------:R-:W-:Y:S04]  /*0460*/  LDS R30, [R22+0x200] ;  /* 0x00020000161e7984 */ /* 0x000fe80000000800 */
[----:B------:R-:W1:Y:S01]  /*0470*/  LDS.128 R12, [R4+0x20] ;  /* 0x00002000040c7984 */ /* 0x000e620000000c00 */
[----:B----4-:R-:W-:-:S03]  /*0480*/  IMAD R9, R33, R10, R9 ;  /* 0x0000000a21097224 */ /* 0x010fc600078e0209 */
[----:B------:R-:W2:Y:S04]  /*0490*/  LDS R32, [R22+0x240] ;  /* 0x0002400016207984 */ /* 0x000ea80000000800 */
[----:B------:R-:W3:Y:S04]  /*04a0*/  LDS R33, [R22+0x280] ;  /* 0x0002800016217984 */ /* 0x000ee80000000800 */
[----:B------:R-:W4:Y:S01]  /*04b0*/  LDS R10, [R22+0x2c0] ;  /* 0x0002c000160a7984 */ /* 0x000f220000000800 */
[----:B0-----:R-:W-:-:S03]  /*04c0*/  IMAD R9, R8, R11, R9 ;  /* 0x0000000b08097224 */ /* 0x001fc600078e0209 */
[----:B------:R-:W-:Y:S01]  /*04d0*/  LDS R8, [R22+0x340] ;  /* 0x0003400016087984 */ /* 0x000fe20000000800 */
[----:B-1----:R-:W-:-:S03]  /*04e0*/  IMAD R12, R12, R30, R9 ;  /* 0x0000001e0c0c7224 */ /* 0x002fc600078e0209 */
[----:B------:R-:W-:Y:S01]  /*04f0*/  LDS R9, [R22+0x300] ;  /* 0x0003000016097984 */ /* 0x000fe20000000800 */
[----:B--2---:R-:W-:-:S03]  /*0500*/  IMAD R13, R32, R13, R12 ;  /* 0x0000000d200d7224 */ /* 0x004fc600078e020c */
[----:B------:R-:W-:Y:S01]  /*0510*/  LDS R30, [R22+0x3c0] ;  /* 0x0003c000161e7984 */ /* 0x000fe20000000800 */
[----:B---3--:R-:W-:-:S04]  /*0520*/  IMAD R13, R33, R14, R13 ;  /* 0x0000000e210d7224 */ /* 0x008fc800078e020d */
[----:B----4-:R-:W-:Y:S02]  /*0530*/  IMAD R10, R10, R15, R13 ;  /* 0x0000000f0a0a7224 */ /* 0x010fe400078e020d */
[----:B------:R-:W0:Y:S01]  /*0540*/  LDS.128 R12, [R4+0x30] ;  /* 0x00003000040c7984 */ /* 0x000e220000000c00 */
[----:B------:R-:W-:Y:S01]  /*0550*/  BAR.SYNC.DEFER_BLOCKING 0x0 ;  /* 0x0000000000007b1d */ /* 0x000fe20000010000 */
[----:B------:R-:W-:-:S05]  /*0560*/  IMAD.WIDE R32, R27, 0x4, R18 ;  /* 0x000000041b207825 */ /* 0x000fca00078e0212 */
[----:B------:R-:W2:Y:S04]  /*0570*/  LDG.E R34, desc[UR8][R16.64+0x40] ;  /* 0x0000400810227981 */ /* 0x000ea8000c1e1900 */
[----:B------:R-:W3:Y:S01]  /*0580*/  LDG.E R32, desc[UR8][R32.64] ;  /* 0x0000000820207981 */ /* 0x000ee2000c1e1900 */
[----:B0-----:R-:W-:-:S04]  /*0590*/  IMAD R10, R12, R9, R10 ;  /* 0x000000090c0a7224 */ /* 0x001fc800078e020a */
[----:B------:R-:W-:-:S04]  /*05a0*/  IMAD R13, R8, R13, R10 ;  /* 0x0000000d080d7224 */ /* 0x000fc800078e020a */
[----:B------:R-:W-:-:S04]  /*05b0*/  IMAD R13, R35, R14, R13 ;  /* 0x0000000e230d7224 */ /* 0x000fc800078e020d */
[----:B------:R-:W-:Y:S01]  /*05c0*/  IMAD R13, R30, R15, R13 ;  /* 0x0000000f1e0d7224 */ /* 0x000fe200078e020d */
[----:B--2---:R-:W-:Y:S04]  /*05d0*/  STS [R23], R34 ;  /* 0x0000002217007388 */ /* 0x004fe80000000800 */
[----:B---3--:R-:W-:Y:S01]  /*05e0*/  STS [R20], R32 ;  /* 0x0000002014007388 */ /* 0x008fe20000000800 */
[----:B------:R-:W-:Y:S06]  /*05f0*/  BAR.SYNC.DEFER_BLOCKING 0x0 ;  /* 0x0000000000007b1d */ /* 0x000fec0000010000 */
[----:B------:R-:W-:Y:S04]  /*0600*/  LDS R37, [R22] ;  /* 0x0000000016257984 */ /* 0x000fe80000000800 */
[----:B------:R-:W0:Y:S04]  /*0610*/  LDS.128 R8, [R4] ;  /* 0x0000000004087984 */ /* 0x000e280000000c00 */
[----:B------:R-:W1:Y:S04]  /*0620*/  LDS R12, [R22+0x40] ;  /* 0x00004000160c7984 */ /* 0x000e680000000800 */
[----:B------:R-:W2:Y:S04]  /*0630*/  LDS R33, [R22+0x80] ;  /* 0x0000800016217984 */ /* 0x000ea80000000800 */
[----:B------:R-:W-:Y:S04]  /*0640*/  LDS R32, [R22+0x100] ;  /* 0x0001000016207984 */ /* 0x000fe80000000800 */
[----:B------:R-:W-:Y:S04]  /*0650*/  LDS R30, [R22+0x140] ;  /* 0x00014000161e7984 */ /* 0x000fe80000000800 */
[----:B------:R-:W-:Y:S01]  /*0660*/  LDS R35, [R22+0x180] ;  /* 0x0001800016237984 */ /* 0x000fe20000000800 */
[----:B0-----:R-:W-:-:S03]  /*0670*/  IMAD R13, R8, R37, R13 ;  /* 0x00000025080d7224 */ /* 0x001fc600078e020d */
[----:B------:R-:W0:Y:S01]  /*0680*/  LDS R8, [R22+0xc0] ;  /* 0x0000c00016087984 */ /* 0x000e220000000800 */
[----:B-1----:R-:W-:-:S03]  /*0690*/  IMAD R9, R12, R9, R13 ;  /* 0x000000090c097224 */ /* 0x002fc600078e020d */
[----:B------:R-:W1:Y:S01]  /*06a0*/  LDS.128 R12, [R4+0x10] ;  /* 0x00001000040c7984 */ /* 0x000e620000000c00 */
[----:B--2---:R-:W-:-:S03]  /*06b0*/  IMAD R9, R33, R10, R9 ;  /* 0x0000000a21097224 */ /* 0x004fc600078e0209 */
[----:B------:R-:W-:Y:S01]  /*06c0*/  LDS R33, [R22+0x280] ;  /* 0x0002800016217984 */ /* 0x000fe20000000800 */
[----:B0-----:R-:W-:-:S04]  /*06d0*/  IMAD R9, R8, R11, R9 ;  /* 0x0000000b08097224 */ /* 0x001fc800078e0209 */
[----:B-1----:R-:W-:Y:S02]  /*06e0*/  IMAD R9, R12, R32, R9 ;  /* 0x000000200c097224 */ /* 0x002fe400078e0209 */
[----:B------:R-:W0:Y:S02]  /*06f0*/  LDS R12, [R22+0x1c0] ;  /* 0x0001c000160c7984 */ /* 0x000e240000000800 */
[----:B------:R-:W-:Y:S02]  /*0700*/  IMAD R13, R30, R13, R9 ;  /* 0x0000000d1e0d7224 */ /* 0x000fe400078e0209 */
[----:B------:R-:W-:Y:S04]  /*0710*/  LDS R30, [R22+0x200] ;  /* 0x00020000161e7984 */ /* 0x000fe80000000800 */
[----:B------:R-:W1:Y:S04]  /*0720*/  LDS.128 R8, [R4+0x20] ;  /* 0x0000200004087984 */ /* 0x000e680000000c00 */
[----:B------:R-:W2:Y:S01]  /*0730*/  LDS R32, [R22+0x240] ;  /* 0x0002400016207984 */ /* 0x000ea20000000800 */
[----:B------:R-:W-:-:S03]  /*0740*/  IMAD R13, R35, R14, R13 ;  /* 0x0000000e230d7224 */ /* 0x000fc600078e020d */
[----:B------:R-:W3:Y:S04]  /*0750*/  LDS R14, [R22+0x2c0] ;  /* 0x0002c000160e7984 */ /* 0x000ee80000000800 */
[----:B------:R-:W-:Y:S01]  /*0760*/  LDS R35, [R22+0x380] ;  /* 0x0003800016237984 */ /* 0x000fe20000000800 */
[----:B0-----:R-:W-:-:S04]  /*0770*/  IMAD R13, R12, R15, R13 ;  /* 0x0000000f0c0d7224 */ /* 0x001fc800078e020d */
[----:B-1----:R-:W-:Y:S02]  /*0780*/  IMAD R8, R8, R30, R13 ;  /* 0x0000001e08087224 */ /* 0x002fe400078e020d */
[----:B------:R-:W-:Y:S02]  /*0790*/  LDS R30, [R22+0x3c0] ;  /* 0x0003c000161e7984 */ /* 0x000fe40000000800 */
[----:B--2---:R-:W-:Y:S02]  /*07a0*/  IMAD R9, R32, R9, R8 ;  /* 0x0000000920097224 */ /* 0x004fe400078e0208 */
[----:B------:R-:W-:Y:S02]  /*07b0*/  LDS R8, [R22+0x340] ;  /* 0x0003400016087984 */ /* 0x000fe40000000800 */
[----:B------:R-:W-:Y:S02]  /*07c0*/  IMAD R10, R33, R10, R9 ;  /* 0x0000000a210a7224 */ /* 0x000fe400078e0209 */
[----:B------:R-:W-:Y:S02]  /*07d0*/  LDS R9, [R22+0x300] ;  /* 0x0003000016097984 */ /* 0x000fe40000000800 */
[----:B---3--:R-:W-:-:S02]  /*07e0*/  IMAD R10, R14, R11, R10 ;  /* 0x0000000b0e0a7224 */ /* 0x008fc400078e020a */
        /* <DEDUP_REMOVED lines=8> */
[----:B------:R-:W-:Y:S02]  /*0870*/  IMAD R13, R30, R15, R13 ;  /* 0x0000000f1e0d7224 */ /* 0x000fe400078e020d */
[----:B------:R-:W-:Y:S01]  /*0880*/  IMAD.WIDE R18, R31, 0x4, R18 ;  /* 0x000000041f127825 */ /* 0x000fe200078e0212 */
[----:B--2---:R-:W-:Y:S04]  /*0890*/  STS [R23], R34 ;  /* 0x0000002217007388 */ /* 0x004fe80000000800 */
[----:B---3--:R-:W-:Y:S01]  /*08a0*/  STS [R20], R32 ;  /* 0x0000002014007388 */ /* 0x008fe20000000800 */
[----:B------:R-:W-:Y:S06]  /*08b0*/  BAR.SYNC.DEFER_BLOCKING 0x0 ;  /* 0x0000000000007b1d */ /* 0x000fec0000010000 */
[----:B------:R-:W-:Y:S04]  /*08c0*/  LDS R37, [R22] ;  /* 0x0000000016257984 */ /* 0x000fe80000000800 */
[----:B------:R-:W0:Y:S04]  /*08d0*/  LDS.128 R8, [R4] ;  /* 0x0000000004087984 */ /* 0x000e280000000c00 */
[----:B------:R-:W1:Y:S04]  /*08e0*/  LDS R12, [R22+0x40] ;  /* 0x00004000160c7984 */ /* 0x000e680000000800 */
[----:B------:R-:W2:Y:S04]  /*08f0*/  LDS R33, [R22+0x80] ;  /* 0x0000800016217984 */ /* 0x000ea80000000800 */
[----:B------:R-:W3:Y:S04]  /*0900*/  LDS R30, [R22+0xc0] ;  /* 0x0000c000161e7984 */ /* 0x000ee80000000800 */
[----:B------:R-:W-:Y:S04]  /*0910*/  LDS R32, [R22+0x100] ;  /* 0x0001000016207984 */ /* 0x000fe80000000800 */
[----:B------:R-:W-:Y:S04]  /*0920*/  LDS R34, [R22+0x240] ;  /* 0x0002400016227984 */ /* 0x000fe80000000800 */
[----:B------:R-:W-:Y:S01]  /*0930*/  LDS R35, [R22+0x380] ;  /* 0x0003800016237984 */ /* 0x000fe20000000800 */
[----:B0-----:R-:W-:-:S03]  /*0940*/  IMAD R8, R8, R37, R13 ;  /* 0x0000002508087224 */ /* 0x001fc600078e020d */
[----:B------:R-:W-:Y:S01]  /*0950*/  LDS R37, [R22+0x300] ;  /* 0x0003000016257984 */ /* 0x000fe20000000800 */
[----:B-1----:R-:W-:-:S03]  /*0960*/  IMAD R9, R12, R9, R8 ;  /* 0x000000090c097224 */ /* 0x002fc600078e0208 */
[----:B------:R-:W0:Y:S04]  /*0970*/  LDS.128 R12, [R4+0x10] ;  /* 0x00001000040c7984 */ /* 0x000e280000000c00 */
[----:B------:R-:W1:Y:S01]  /*0980*/  LDS R8, [R22+0x140] ;  /* 0x0001400016087984 */ /* 0x000e620000000800 */
[----:B--2---:R-:W-:-:S03]  /*0990*/  IMAD R10, R33, R10, R9 ;  /* 0x0000000a210a7224 */ /* 0x004fc600078e0209 */
[----:B------:R-:W2:Y:S01]  /*09a0*/  LDS R33, [R22+0x180] ;  /* 0x0001800016217984 */ /* 0x000ea20000000800 */
[----:B---3--:R-:W-:-:S04]  /*09b0*/  IMAD R11, R30, R11, R10 ;  /* 0x0000000b1e0b7224 */ /* 0x008fc800078e020a */
[----:B0-----:R-:W-:Y:S02]  /*09c0*/  IMAD R11, R12, R32, R11 ;  /* 0x000000200c0b7224 */ /* 0x001fe400078e020b */
[----:B------:R-:W0:Y:S02]  /*09d0*/  LDS R12, [R22+0x1c0] ;  /* 0x0001c000160c7984 */ /* 0x000e240000000800 */
[----:B-1----:R-:W-:Y:S02]  /*09e0*/  IMAD R30, R8, R13, R11 ;  /* 0x0000000d081e7224 */ /* 0x002fe400078e020b */
[----:B------:R-:W-:Y:S04]  /*09f0*/  LDS R32, [R22+0x200] ;  /* 0x0002000016207984 */ /* 0x000fe80000000800 */
[----:B------:R-:W1:Y:S04]  /*0a00*/  LDS.128 R8, [R4+0x20] ;  /* 0x0000200004087984 */ /* 0x000e680000000c00 */
[----:B------:R-:W3:Y:S01]  /*0a10*/  LDS R13, [R22+0x280] ;  /* 0x00028000160d7984 */ /* 0x000ee20000000800 */
[----:B--2---:R-:W-:-:S03]  /*0a20*/  IMAD R14, R33, R14, R30 ;  /* 0x0000000e210e7224 */ /* 0x004fc600078e021e */
[----:B------:R-:W-:Y:S01]  /*0a30*/  LDS R30, [R22+0x3c0] ;  /* 0x0003c000161e7984 */ /* 0x000fe20000000800 */
[----:B0-----:R-:W-:-:S04]  /*0a40*/  IMAD R15, R12, R15, R14 ;  /* 0x0000000f0c0f7224 */ /* 0x001fc800078e020e */
[----:B-1----:R-:W-:Y:S02]  /*0a50*/  IMAD R8, R8, R32, R15 ;  /* 0x0000002008087224 */ /* 0x002fe400078e020f */
[----:B------:R-:W-:Y:S02]  /*0a60*/  LDS R32, [R22+0x340] ;  /* 0x0003400016207984 */ /* 0x000fe40000000800 */
[----:B------:R-:W-:Y:S02]  /*0a70*/  IMAD R9, R34, R9, R8 ;  /* 0x0000000922097224 */ /* 0x000fe400078e0208 */
[----:B------:R-:W0:Y:S02]  /*0a80*/  LDS R8, [R22+0x2c0] ;  /* 0x0002c00016087984 */ /* 0x000e240000000800 */
[----:B---3--:R-:W-:Y:S02]  /*0a90*/  IMAD R9, R13, R10, R9 ;  /* 0x0000000a0d097224 */ /* 0x008fe400078e0209 */
[----:B------:R-:W1:Y:S01]  /*0aa0*/  LDS.128 R12, [R4+0x30] ;  /* 0x00003000040c7984 */ /* 0x000e620000000c00 */
[----:B------:R-:W-:Y:S06]  /*0ab0*/  BAR.SYNC.DEFER_BLOCKING 0x0 ;  /* 0x0000000000007b1d */ /* 0x000fec0000010000 */
[----:B------:R0:W2:Y:S04]  /*0ac0*/  LDG.E R17, desc[UR8][R16.64+0xc0] ;  /* 0x0000c00810117981 */ /* 0x0000a8000c1e1900 */
[----:B------:R-:W3:Y:S01]  /*0ad0*/  LDG.E R19, desc[UR8][R18.64] ;  /* 0x0000000812137981 */ /* 0x000ee2000c1e1900 */
[----:B0-----:R-:W-:-:S04]  /*0ae0*/  IMAD R16, R8, R11, R9 ;  /* 0x0000000b08107224 */ /* 0x001fc800078e0209 */
[----:B-1----:R-:W-:-:S04]  /*0af0*/  IMAD R12, R12, R37, R16 ;  /* 0x000000250c0c7224 */ /* 0x002fc800078e0210 */
[----:B------:R-:W-:-:S04]  /*0b00*/  IMAD R12, R32, R13, R12 ;  /* 0x0000000d200c7224 */ /* 0x000fc800078e020c */
[----:B------:R-:W-:-:S04]  /*0b10*/  IMAD R12, R35, R14, R12 ;  /* 0x0000000e230c7224 */ /* 0x000fc800078e020c */
[----:B------:R-:W-:Y:S01]  /*0b20*/  IMAD R16, R30, R15, R12 ;  /* 0x0000000f1e107224 */ /* 0x000fe200078e020c */
[----:B------:R-:W-:-:S04]  /*0b30*/  IADD3 R26, PT, PT, R26, 0x4, RZ ;  /* 0x000000041a1a7810 */ /* 0x000fc80007ffe0ff */
[----:B------:R-:W-:Y:S02]  /*0b40*/  ISETP.NE.AND P0, PT, R26, RZ, PT ;  /* 0x000000ff1a00720c */ /* 0x000fe40003f05270 */
[----:B------:R-:W-:Y:S02]  /*0b50*/  IADD3 R24, PT, PT, R24, 0x40, RZ ;  /* 0x0000004018187810 */ /* 0x000fe40007ffe0ff */
[C---:B------:R-:W-:Y:S02]  /*0b60*/  LEA R31, R0.reuse, R31, 0x6 ;  /* 0x0000001f001f7211 */ /* 0x040fe400078e30ff */
[C---:B------:R-:W-:Y:S02]  /*0b70*/  LEA R29, R0.reuse, R29, 0x6 ;  /* 0x0000001d001d7211 */ /* 0x040fe400078e30ff */
[C---:B------:R-:W-:Y:S02]  /*0b80*/  LEA R27, R0.reuse, R27, 0x6 ;  /* 0x0000001b001b7211 */ /* 0x040fe400078e30ff */
[----:B------:R-:W-:Y:S01]  /*0b90*/  LEA R25, R0, R25, 0x6 ;  /* 0x0000001900197211 */ /* 0x000fe200078e30ff */
        /* <DEDUP_REMOVED lines=9> */
[----:B------:R-:W4:Y:S04]  /*0c30*/  LDS.128 R12, [R4+0x10] ;  /* 0x00001000040c7984 */ /* 0x000f280000000c00 */
[----:B------:R-:W5:Y:S04]  /*0c40*/  LDS R30, [R22+0x140] ;  /* 0x00014000161e7984 */ /* 0x000f680000000800 */
[----:B------:R-:W5:Y:S01]  /*0c50*/  LDS R37, [R22+0x180] ;  /* 0x0001800016257984 */ /* 0x000f620000000800 */
[----:B0-----:R-:W-:-:S03]  /*0c60*/  IMAD R8, R8, R33, R16 ;  /* 0x0000002108087224 */ /* 0x001fc600078e0210 */
[----:B------:R-:W-:Y:S01]  /*0c70*/  LDS R33, [R22+0x200] ;  /* 0x0002000016217984 */ /* 0x000fe20000000800 */
[----:B-1----:R-:W-:-:S03]  /*0c80*/  IMAD R9, R34, R9, R8 ;  /* 0x0000000922097224 */ /* 0x002fc600078e0208 */
[----:B------:R-:W0:Y:S04]  /*0c90*/  LDS R8, [R22+0x1c0] ;  /* 0x0001c00016087984 */ /* 0x000e280000000800 */
[----:B------:R-:W1:Y:S01]  /*0ca0*/  LDS.128 R16, [R4+0x20] ;  /* 0x0000200004107984 */ /* 0x000e620000000c00 */
[----:B--2---:R-:W-:-:S04]  /*0cb0*/  IMAD R9, R36, R10, R9 ;  /* 0x0000000a24097224 */ /* 0x004fc800078e0209 */
[----:B---3--:R-:W-:-:S04]  /*0cc0*/  IMAD R9, R32, R11, R9 ;  /* 0x0000000b20097224 */ /* 0x008fc800078e0209 */
[----:B----4-:R-:W-:Y:S02]  /*0cd0*/  IMAD R9, R12, R35, R9 ;  /* 0x000000230c097224 */ /* 0x010fe400078e0209 */
[----:B------:R-:W2:Y:S02]  /*0ce0*/  LDS R12, [R22+0x240] ;  /* 0x00024000160c7984 */ /* 0x000ea40000000800 */
[----:B-----5:R-:W-:Y:S02]  /*0cf0*/  IMAD R9, R30, R13, R9 ;  /* 0x0000000d1e097224 */ /* 0x020fe400078e0209 */
[----:B------:R-:W3:Y:S02]  /*0d00*/  LDS R13, [R22+0x280] ;  /* 0x00028000160d7984 */ /* 0x000ee40000000800 */
[----:B------:R-:W-:Y:S02]  /*0d10*/  IMAD R9, R37, R14, R9 ;  /* 0x0000000e25097224 */ /* 0x000fe400078e0209 */
[----:B------:R-:W4:Y:S04]  /*0d20*/  LDS R14, [R22+0x2c0] ;  /* 0x0002c000160e7984 */ /* 0x000f280000000800 */
[----:B------:R-:W-:Y:S01]  /*0d30*/  LDS R30, [R22+0x340] ;  /* 0x00034000161e7984 */ /* 0x000fe20000000800 */
[----:B0-----:R-:W-:-:S03]  /*0d40*/  IMAD R32, R8, R15, R9 ;  /* 0x0000000f08207224 */ /* 0x001fc600078e0209 */
[----:B------:R-:W-:Y:S04]  /*0d50*/  LDS R15, [R22+0x300] ;  /* 0x00030000160f7984 */ /* 0x000fe80000000800 */
[----:B------:R-:W0:Y:S01]  /*0d60*/  LDS.128 R8, [R4+0x30] ;  /* 0x0000300004087984 */ /* 0x000e220000000c00 */
[----:B-1----:R-:W-:-:S03]  /*0d70*/  IMAD R32, R16, R33, R32 ;  /* 0x0000002110207224 */ /* 0x002fc600078e0220 */
[----:B------:R-:W1:Y:S04]  /*0d80*/  LDS R33, [R22+0x380] ;  /* 0x0003800016217984 */ /* 0x000e680000000800 */
[----:B------:R-:W5:Y:S01]  /*0d90*/  LDS R16, [R22+0x3c0] ;  /* 0x0003c00016107984 */ /* 0x000f620000000800 */
[----:B--2---:R-:W-:-:S04]  /*0da0*/  IMAD R12, R12, R17, R32 ;  /* 0x000000110c0c7224 */ /* 0x004fc800078e0220 */
[----:B---3--:R-:W-:-:S04]  /*0db0*/  IMAD R12, R13, R18, R12 ;  /* 0x000000120d0c7224 */ /* 0x008fc800078e020c */
[----:B----4-:R-:W-:-:S04]  /*0dc0*/  IMAD R12, R14, R19, R12 ;  /* 0x000000130e0c7224 */ /* 0x010fc800078e020c */
[----:B0-----:R-:W-:-:S04]  /*0dd0*/  IMAD R8, R8, R15, R12 ;  /* 0x0000000f08087224 */ /* 0x001fc800078e020c */
[----:B------:R-:W-:-:S04]  /*0de0*/  IMAD R8, R30, R9, R8 ;  /* 0x000000091e087224 */ /* 0x000fc800078e0208 */
[----:B-1----:R-:W-:-:S04]  /*0df0*/  IMAD R33, R33, R10, R8 ;  /* 0x0000000a21217224 */ /* 0x002fc800078e0208 */
[----:B-----5:R-:W-:Y:S01]  /*0e00*/  IMAD R33, R16, R11, R33 ;  /* 0x0000000b10217224 */ /* 0x020fe200078e0221 */
[----:B------:R-:W-:Y:S06]  /*0e10*/  BAR.SYNC.DEFER_BLOCKING 0x0 ;  /* 0x0000000000007b1d */ /* 0x000fec0000010000 */
[----:B------:R-:W-:Y:S05]  /*0e20*/  @P0 BRA `(.L_x_2) ;  /* 0xfffffff400240947 */ /* 0x000fea000383ffff */
.L_x_1:
[----:B------:R-:W-:-:S13]  /*0e30*/  LOP3.LUT P0, R8, R28, 0x3, RZ, 0xc0, !PT ;  /* 0x000000031c087812 */ /* 0x000fda000780c0ff */
[----:B------:R-:W-:Y:S05]  /*0e40*/  @!P0 BRA `(.L_x_0) ;  /* 0x0000000800848947 */ /* 0x000fea0003800000 */
[----:B------:R-:W-:Y:S02]  /*0e50*/  ISETP.NE.AND P0, PT, R8, 0x1, PT ;  /* 0x000000010800780c */ /* 0x000fe40003f05270 */
[----:B------:R-:W-:-:S04]  /*0e60*/  LOP3.LUT R28, R28, 0x1, RZ, 0xc0, !PT ;  /* 0x000000011c1c7812 */ /* 0x000fc800078ec0ff */
[----:B------:R-:W-:-:S07]  /*0e70*/  ISETP.NE.U32.AND P1, PT, R28, 0x1, PT ;  /* 0x000000011c00780c */ /* 0x000fce0003f25070 */
[----:B------:R-:W-:Y:S06]  /*0e80*/  @!P0 BRA `(.L_x_3) ;  /* 0x0000000400948947 */ /* 0x000fec0003800000 */
[----:B------:R-:W0:Y:S01]  /*0e90*/  LDC.64 R22, c[0x0][0x380] ;  /* 0x0000e000ff167b82 */ /* 0x000e220000000a00 */
[C---:B------:R-:W-:Y:S02]  /*0ea0*/  LEA R18, R6.reuse, R5, 0x4 ;  /* 0x0000000506127211 */ /* 0x040fe400078e20ff */
[----:B------:R-:W-:Y:S02]  /*0eb0*/  LEA R19, R3, R7, 0x4 ;  /* 0x0000000703137211 */ /* 0x000fe400078e20ff */
[----:B------:R-:W-:-:S03]  /*0ec0*/  LEA R9, R6, R21, 0x4 ;  /* 0x0000001506097211 */ /* 0x000fc600078e20ff */
[----:B------:R-:W1:Y:S01]  /*0ed0*/  LDC.64 R16, c[0x0][0x388] ;  /* 0x0000e200ff107b82 */ /* 0x000e620000000a00 */
[----:B------:R-:W-:Y:S02]  /*0ee0*/  IMAD R13, R18, R0, R19 ;  /* 0x00000000120d7224 */ /* 0x000fe400078e0213 */
[----:B0-----:R-:W-:-:S05]  /*0ef0*/  IMAD.WIDE R22, R9, 0x4, R22 ;  /* 0x0000000409167825 */ /* 0x001fca00078e0216 */
[----:B------:R-:W2:Y:S01]  /*0f00*/  LDG.E R25, desc[UR8][R22.64] ;  /* 0x0000000816197981 */ /* 0x000ea2000c1e1900 */
[----:B-1----:R-:W-:-:S05]  /*0f10*/  IMAD.WIDE R12, R13, 0x4, R16 ;  /* 0x000000040d0c7825 */ /* 0x002fca00078e0210 */
[----:B------:R-:W3:Y:S01]  /*0f20*/  LDG.E R29, desc[UR8][R12.64] ;  /* 0x000000080c1d7981 */ /* 0x000ee2000c1e1900 */
[----:B------:R-:W-:-:S04]  /*0f30*/  UIADD3 UR5, UPT, UPT, UR4, 0x400, URZ ;  /* 0x0000040004057890 */ /* 0x000fc8000fffe0ff */
[----:B------:R-:W-:Y:S01]  /*0f40*/  ULEA UR5, UR6, UR5, 0x18 ;  /* 0x0000000506057291 */ /* 0x000fe2000f8ec0ff */
[----:B------:R-:W-:-:S05]  /*0f50*/  LEA R30, R7, R4, 0x2 ;  /* 0x00000004071e7211 */ /* 0x000fca00078e10ff */
[----:B------:R-:W-:-:S04]  /*0f60*/  LEA R20, R7, UR5, 0x2 ;  /* 0x0000000507147c11 */ /* 0x000fc8000f8e10ff */
[----:B------:R-:W-:Y:S02]  /*0f70*/  LEA R32, R5, R20, 0x6 ;  /* 0x0000001405207211 */ /* 0x000fe400078e30ff */
[----:B------:R-:W-:Y:S01]  /*0f80*/  IADD3 R18, PT, PT, R18, 0x10, RZ ;  /* 0x0000001012127810 */ /* 0x000fe20007ffe0ff */
        /* <DEDUP_REMOVED lines=11> */
[----:B------:R-:W5:Y:S04]  /*1040*/  LDS R25, [R20+0x180] ;  /* 0x0001800014197984 */ /* 0x000f680000000800 */
[----:B------:R-:W5:Y:S04]  /*1050*/  LDS R24, [R20+0x1c0] ;  /* 0x0001c00014187984 */ /* 0x000f680000000800 */
[----:B------:R-:W-:Y:S01]  /*1060*/  LDS R36, [R20+0x240] ;  /* 0x0002400014247984 */ /* 0x000fe20000000800 */
[----:B0-----:R-:W-:-:S03]  /*1070*/  IMAD R8, R8, R28, R33 ;  /* 0x0000001c08087224 */ /* 0x001fc600078e0221 */
[----:B------:R-:W-:Y:S01]  /*1080*/  LDS R29, [R20+0x300] ;  /* 0x00030000141d7984 */ /* 0x000fe20000000800 */
[----:B-1----:R-:W-:-:S03]  /*1090*/  IMAD R9, R31, R9, R8 ;  /* 0x000000091f097224 */ /* 0x002fc600078e0208 */
[----:B------:R-:W-:Y:S01]  /*10a0*/  LDS R33, [R20+0x280] ;  /* 0x0002800014217984 */ /* 0x000fe20000000800 */
[----:B--2---:R-:W-:-:S03]  /*10b0*/  IMAD R10, R34, R10, R9 ;  /* 0x0000000a220a7224 */ /* 0x004fc600078e0209 */
[----:B------:R-:W-:Y:S01]  /*10c0*/  LDS R31, [R20+0x380] ;  /* 0x00038000141f7984 */ /* 0x000fe20000000800 */
[----:B---3--:R-:W-:-:S03]  /*10d0*/  IMAD R10, R35, R11, R10 ;  /* 0x0000000b230a7224 */ /* 0x008fc600078e020a */
[----:B------:R-:W-:Y:S04]  /*10e0*/  LDS R34, [R20+0x2c0] ;  /* 0x0002c00014227984 */ /* 0x000fe80000000800 */
[----:B------:R-:W-:Y:S01]  /*10f0*/  LDS R28, [R20+0x3c0] ;  /* 0x0003c000141c7984 */ /* 0x000fe20000000800 */
[----:B----4-:R-:W-:-:S03]  /*1100*/  IMAD R10, R12, R27, R10 ;  /* 0x0000001b0c0a7224 */ /* 0x010fc600078e020a */
[----:B------:R-:W-:Y:S01]  /*1110*/  LDS R27, [R20+0x200] ;  /* 0x00020000141b7984 */ /* 0x000fe20000000800 */
[----:B-----5:R-:W-:Y:S02]  /*1120*/  IMAD R10, R26, R13, R10 ;  /* 0x0000000d1a0a7224 */ /* 0x020fe400078e020a */
[----:B------:R-:W-:Y:S01]  /*1130*/  IMAD R13, R18, R0, R19 ;  /* 0x00000000120d7224 */ /* 0x000fe200078e0213 */
[----:B------:R-:W-:Y:S01]  /*1140*/  LDS R26, [R20+0x340] ;  /* 0x00034000141a7984 */ /* 0x000fe20000000800 */
[----:B------:R-:W-:Y:S02]  /*1150*/  IMAD R10, R25, R14, R10 ;  /* 0x0000000e190a7224 */ /* 0x000fe400078e020a */
[----:B------:R-:W-:Y:S02]  /*1160*/  IMAD.WIDE R12, R13, 0x4, R16 ;  /* 0x000000040d0c7825 */ /* 0x000fe400078e0210 */
[----:B------:R-:W-:Y:S02]  /*1170*/  LDS.128 R16, [R4+0x30] ;  /* 0x0000300004107984 */ /* 0x000fe40000000c00 */
[----:B------:R-:W-:-:S02]  /*1180*/  IMAD R35, R24, R15, R10 ;  /* 0x0000000f18237224 */ /* 0x000fc400078e020a */
[----:B------:R-:W0:Y:S01]  /*1190*/  LDS.128 R8, [R4+0x20] ;  /* 0x0000200004087984 */ /* 0x000e220000000c00 */
[----:B------:R-:W-:Y:S06]  /*11a0*/  BAR.SYNC.DEFER_BLOCKING 0x0 ;  /* 0x0000000000007b1d */ /* 0x000fec0000010000 */
[----:B------:R-:W2:Y:S04]  /*11b0*/  LDG.E R23, desc[UR8][R22.64+0x40] ;  /* 0x0000400816177981 */ /* 0x000ea8000c1e1900 */
[----:B------:R-:W3:Y:S01]  /*11c0*/  LDG.E R37, desc[UR8][R12.64] ;  /* 0x000000080c257981 */ /* 0x000ee2000c1e1900 */
[----:B0-----:R-:W-:-:S04]  /*11d0*/  IMAD R8, R8, R27, R35 ;  /* 0x0000001b08087224 */ /* 0x001fc800078e0223 */
[----:B------:R-:W-:-:S04]  /*11e0*/  IMAD R8, R36, R9, R8 ;  /* 0x0000000924087224 */ /* 0x000fc800078e0208 */
[----:B------:R-:W-:-:S04]  /*11f0*/  IMAD R8, R33, R10, R8 ;  /* 0x0000000a21087224 */ /* 0x000fc800078e0208 */
[----:B------:R-:W-:-:S04]  /*1200*/  IMAD R34, R34, R11, R8 ;  /* 0x0000000b22227224 */ /* 0x000fc800078e0208 */
[----:B------:R-:W-:-:S04]  /*1210*/  IMAD R16, R16, R29, R34 ;  /* 0x0000001d10107224 */ /* 0x000fc800078e0222 */
[----:B------:R-:W-:-:S04]  /*1220*/  IMAD R16, R26, R17, R16 ;  /* 0x000000111a107224 */ /* 0x000fc800078e0210 */
[----:B------:R-:W-:-:S04]  /*1230*/  IMAD R16, R31, R18, R16 ;  /* 0x000000121f107224 */ /* 0x000fc800078e0210 */
[----:B------:R-:W-:Y:S01]  /*1240*/  IMAD R28, R28, R19, R16 ;  /* 0x000000131c1c7224 */ /* 0x000fe200078e0210 */
        /* <DEDUP_REMOVED lines=14> */
[----:B------:R-:W-:Y:S04]  /*1330*/  LDS R31, [R20+0x200] ;  /* 0x00020000141f7984 */ /* 0x000fe80000000800 */
[----:B------:R-:W5:Y:S01]  /*1340*/  LDS.128 R16, [R4+0x20] ;  /* 0x0000200004107984 */ /* 0x000f620000000c00 */
[----:B0-----:R-:W-:-:S03]  /*1350*/  IMAD R12, R12, R25, R28 ;  /* 0x000000190c0c7224 */ /* 0x001fc600078e021c */
[----:B------:R-:W0:Y:S01]  /*1360*/  LDS R28, [R20+0x240] ;  /* 0x00024000141c7984 */ /* 0x000e220000000800 */
[----:B-1----:R-:W-:-:S03]  /*1370*/  IMAD R12, R24, R13, R12 ;  /* 0x0000000d180c7224 */ /* 0x002fc600078e020c */
[----:B------:R-:W1:Y:S01]  /*1380*/  LDS R25, [R20+0x280] ;  /* 0x0002800014197984 */ /* 0x000e620000000800 */
[----:B--2---:R-:W-:-:S03]  /*1390*/  IMAD R12, R27, R14, R12 ;  /* 0x0000000e1b0c7224 */ /* 0x004fc600078e020c */
[----:B------:R-:W2:Y:S01]  /*13a0*/  LDS R24, [R20+0x2c0] ;  /* 0x0002c00014187984 */ /* 0x000ea20000000800 */
[----:B---3--:R-:W-:-:S03]  /*13b0*/  IMAD R32, R22, R15, R12 ;  /* 0x0000000f16207224 */ /* 0x008fc600078e020c */
[----:B------:R-:W-:Y:S04]  /*13c0*/  LDS R27, [R20+0x300] ;  /* 0x00030000141b7984 */ /* 0x000fe80000000800 */
[----:B------:R-:W3:Y:S01]  /*13d0*/  LDS.128 R12, [R4+0x30] ;  /* 0x00003000040c7984 */ /* 0x000ee20000000c00 */
[----:B----4-:R-:W-:-:S03]  /*13e0*/  IMAD R8, R8, R23, R32 ;  /* 0x0000001708087224 */ /* 0x010fc600078e0220 */
[----:B------:R-:W4:Y:S01]  /*13f0*/  LDS R22, [R20+0x340] ;  /* 0x0003400014167984 */ /* 0x000f220000000800 */
[----:B-----5:R-:W-:-:S03]  /*1400*/  IMAD R9, R30, R9, R8 ;  /* 0x000000091e097224 */ /* 0x020fc600078e0208 */
[----:B------:R-:W5:Y:S04]  /*1410*/  LDS R23, [R20+0x380] ;  /* 0x0003800014177984 */ /* 0x000f680000000800 */
[----:B------:R-:W5:Y:S01]  /*1420*/  LDS R8, [R20+0x3c0] ;  /* 0x0003c00014087984 */ /* 0x000f620000000800 */
[----:B------:R-:W-:-:S04]  /*1430*/  IMAD R9, R29, R10, R9 ;  /* 0x0000000a1d097224 */ /* 0x000fc800078e0209 */
[----:B------:R-:W-:-:S04]  /*1440*/  IMAD R9, R26, R11, R9 ;  /* 0x0000000b1a097224 */ /* 0x000fc800078e0209 */
[----:B------:R-:W-:-:S04]  /*1450*/  IMAD R9, R16, R31, R9 ;  /* 0x0000001f10097224 */ /* 0x000fc800078e0209 */
[----:B0-----:R-:W-:-:S04]  /*1460*/  IMAD R9, R28, R17, R9 ;  /* 0x000000111c097224 */ /* 0x001fc800078e0209 */
[----:B-1----:R-:W-:-:S04]  /*1470*/  IMAD R9, R25, R18, R9 ;  /* 0x0000001219097224 */ /* 0x002fc800078e0209 */
[----:B--2---:R-:W-:-:S04]  /*1480*/  IMAD R9, R24, R19, R9 ;  /* 0x0000001318097224 */ /* 0x004fc800078e0209 */
[----:B---3--:R-:W-:-:S04]  /*1490*/  IMAD R9, R12, R27, R9 ;  /* 0x0000001b0c097224 */ /* 0x008fc800078e0209 */
[----:B----4-:R-:W-:-:S04]  /*14a0*/  IMAD R9, R22, R13, R9 ;  /* 0x0000000d16097224 */ /* 0x010fc800078e0209 */
[----:B-----5:R-:W-:-:S04]  /*14b0*/  IMAD R9, R23, R14, R9 ;  /* 0x0000000e17097224 */ /* 0x020fc800078e0209 */
[----:B------:R-:W-:Y:S01]  /*14c0*/  IMAD R33, R8, R15, R9 ;  /* 0x0000000f08217224 */ /* 0x000fe200078e0209 */
[----:B------:R-:W-:Y:S06]  /*14d0*/  BAR.SYNC.DEFER_BLOCKING 0x0 ;  /* 0x0000000000007b1d */ /* 0x000fec0000010000 */
.L_x_3:
[----:B------:R-:W-:Y:S05]  /*14e0*/  @P1 BRA `(.L_x_0) ;  /* 0x0000000000dc1947 */ /* 0x000fea0003800000 */
        /* <DEDUP_REMOVED lines=40> */
[----:B------:R-:W4:Y:S04]  /*1770*/  LDS R10, [R6+0x340] ;  /* 0x00034000060a7984 */ /* 0x000f280000000800 */
[----:B------:R-:W4:Y:S01]  /*1780*/  LDS R11, [R6+0x380] ;  /* 0x00038000060b7984 */ /* 0x000f220000000800 */
[----:B-----5:R-:W-:-:S03]  /*1790*/  IMAD R12, R24, R13, R12 ;  /* 0x0000000d180c7224 */ /* 0x020fc600078e020c */
        /* <DEDUP_REMOVED lines=9> */
[----:B------:R-:W-:-:S04]  /*1830*/  IMAD R8, R11, R22, R8 ;  /* 0x000000160b087224 */ /* 0x000fc800078e0208 */
[----:B-----5:R-:W-:Y:S01]  /*1840*/  IMAD R33, R33, R23, R8 ;  /* 0x0000001721217224 */ /* 0x020fe200078e0208 */
[----:B------:R-:W-:Y:S06]  /*1850*/  BAR.SYNC.DEFER_BLOCKING 0x0 ;  /* 0x0000000000007b1d */ /* 0x000fec0000010000 */
.L_x_0:
[----:B------:R-:W0:Y:S01]  /*1860*/  LDC.64 R8, c[0x0][0x390] ;  /* 0x0000e400ff087b82 */ /* 0x000e220000000a00 */
[----:B------:R-:W-:Y:S02]  /*1870*/  LEA R5, R2, R5, 0x4 ;  /* 0x0000000502057211 */ /* 0x000fe400078e20ff */
[----:B------:R-:W-:-:S05]  /*1880*/  LEA R3, R3, R7, 0x4 ;  /* 0x0000000703037211 */ /* 0x000fca00078e20ff */
[----:B------:R-:W-:-:S04]  /*1890*/  IMAD R3, R5, R0, R3 ;  /* 0x0000000005037224 */ /* 0x000fc800078e0203 */
[----:B0-----:R-:W-:-:S05]  /*18a0*/  IMAD.WIDE R2, R3, 0x4, R8 ;  /* 0x0000000403027825 */ /* 0x001fca00078e0208 */
[----:B------:R-:W-:Y:S01]  /*18b0*/  STG.E desc[UR8][R2.64], R33 ;  /* 0x0000002102007986 */ /* 0x000fe2000c101908 */
[----:B------:R-:W-:Y:S05]  /*18c0*/  EXIT ;  /* 0x000000000000794d */ /* 0x000fea0003800000 */
.L_x_4:
[----:B------:R-:W-:-:S00]  /*18d0*/  BRA `(.L_x_4) ;  /* 0xfffffffc00fc7947 */ /* 0x000fc0000383ffff */
[----:B------:R-:W-:-:S00]  /*18e0*/  NOP ;  /* 0x0000000000007918 */ /* 0x000fc00000000000 */
        /* <DEDUP_REMOVED lines=9> */
.L_x_5:


//--------------------- .nv.shared._Z12matmul_tiledPiS_S_i --------------------------
	.section	.nv.shared._Z12matmul_tiledPiS_S_i,"aw",@nobits
	.sectionflags	@""
	.align	4
.nv.shared._Z12matmul_tiledPiS_S_i:
	.zero		3072


//--------------------- .nv.shared.reserved.0     --------------------------
	.section	.nv.shared.reserved.0,"aw",@nobits
	.weak		__nv_reservedSMEM_offset_0_alias
	.size		__nv_reservedSMEM_offset_0_alias, 0, 64
	.other		__nv_reservedSMEM_offset_0_alias,@"STO_CUDA_RESERVED_SHARED STV_DEFAULT"
__nv_reservedSMEM_offset_0_alias:
	.zero		0
	.zero		64


//--------------------- .nv.constant0._Z12matmul_tiledPiS_S_i --------------------------
	.section	.nv.constant0._Z12matmul_tiledPiS_S_i,"a",@progbits
	.sectionflags	@""
	.align	4
.nv.constant0._Z12matmul_tiledPiS_S_i:
	.zero		924


//--------------------- SYMBOLS --------------------------

	.type		.nv.reservedSmem.offset0,@object
	.size		.nv.reservedSmem.offset0,0x4
	.type		.nv.reservedSmem.cap,@object
	.size		.nv.reservedSmem.cap,0x4
